//
// Generated by NVIDIA NVVM Compiler
//
// Compiler Build ID: CL-36424714
// Cuda compilation tools, release 13.0, V13.0.88
// Based on NVVM 20.0.0
//

.version 9.0
.target sm_100
.address_size 64

	// .globl	_Z6reducePiS_j
.extern .shared .align 16 .b8 sdata[];

.visible .entry _Z6reducePiS_j(
	.param .u64 .ptr .align 1 _Z6reducePiS_j_param_0,
	.param .u64 .ptr .align 1 _Z6reducePiS_j_param_1,
	.param .u32 _Z6reducePiS_j_param_2
)
{
	.reg .pred 	%p<8>;
	.reg .b32 	%r<48>;
	.reg .b64 	%rd<11>;

	ld.param.u64 	%rd3, [_Z6reducePiS_j_param_0];
	ld.param.u64 	%rd2, [_Z6reducePiS_j_param_1];
	ld.param.u32 	%r13, [_Z6reducePiS_j_param_2];
	cvta.to.global.u64 	%rd1, %rd3;
	mov.u32 	%r1, %tid.x;
	mov.u32 	%r2, %ctaid.x;
	mov.u32 	%r47, %ntid.x;
	mul.lo.s32 	%r15, %r47, %r2;
	shl.b32 	%r16, %r15, 1;
	add.s32 	%r4, %r16, %r1;
	setp.ge.u32 	%p1, %r4, %r13;
	mov.b32 	%r45, 0;
	@%p1 bra 	$L__BB0_2;
	mul.wide.u32 	%rd4, %r4, 4;
	add.s64 	%rd5, %rd1, %rd4;
	ld.global.u32 	%r45, [%rd5];
$L__BB0_2:
	add.s32 	%r7, %r4, %r47;
	setp.ge.u32 	%p2, %r7, %r13;
	mov.b32 	%r46, 0;
	@%p2 bra 	$L__BB0_4;
	mul.wide.u32 	%rd6, %r7, 4;
	add.s64 	%rd7, %rd1, %rd6;
	ld.global.u32 	%r46, [%rd7];
$L__BB0_4:
	shl.b32 	%r18, %r1, 2;
	mov.u32 	%r19, sdata;
	add.s32 	%r10, %r19, %r18;
	add.s32 	%r20, %r45, %r46;
	st.shared.u32 	[%r10], %r20;
	bar.sync 	0;
	setp.lt.u32 	%p3, %r47, 66;
	@%p3 bra 	$L__BB0_8;
$L__BB0_5:
	shr.u32 	%r12, %r47, 1;
	setp.ge.u32 	%p4, %r1, %r12;
	@%p4 bra 	$L__BB0_7;
	shl.b32 	%r21, %r12, 2;
	add.s32 	%r22, %r10, %r21;
	ld.shared.u32 	%r23, [%r22];
	ld.shared.u32 	%r24, [%r10];
	add.s32 	%r25, %r24, %r23;
	st.shared.u32 	[%r10], %r25;
$L__BB0_7:
	bar.sync 	0;
	setp.gt.u32 	%p5, %r47, 131;
	mov.u32 	%r47, %r12;
	@%p5 bra 	$L__BB0_5;
$L__BB0_8:
	setp.gt.u32 	%p6, %r1, 31;
	@%p6 bra 	$L__BB0_11;
	ld.volatile.shared.u32 	%r26, [%r10+128];
	ld.volatile.shared.u32 	%r27, [%r10];
	add.s32 	%r28, %r27, %r26;
	st.volatile.shared.u32 	[%r10], %r28;
	ld.volatile.shared.u32 	%r29, [%r10+64];
	ld.volatile.shared.u32 	%r30, [%r10];
	add.s32 	%r31, %r30, %r29;
	st.volatile.shared.u32 	[%r10], %r31;
	ld.volatile.shared.u32 	%r32, [%r10+32];
	ld.volatile.shared.u32 	%r33, [%r10];
	add.s32 	%r34, %r33, %r32;
	st.volatile.shared.u32 	[%r10], %r34;
	ld.volatile.shared.u32 	%r35, [%r10+16];
	ld.volatile.shared.u32 	%r36, [%r10];
	add.s32 	%r37, %r36, %r35;
	st.volatile.shared.u32 	[%r10], %r37;
	ld.volatile.shared.u32 	%r38, [%r10+8];
	ld.volatile.shared.u32 	%r39, [%r10];
	add.s32 	%r40, %r39, %r38;
	st.volatile.shared.u32 	[%r10], %r40;
	ld.volatile.shared.u32 	%r41, [%r10+4];
	ld.volatile.shared.u32 	%r42, [%r10];
	add.s32 	%r43, %r42, %r41;
	st.volatile.shared.u32 	[%r10], %r43;
	setp.ne.s32 	%p7, %r1, 0;
	@%p7 bra 	$L__BB0_11;
	ld.shared.u32 	%r44, [sdata];
	cvta.to.global.u64 	%rd8, %rd2;
	mul.wide.u32 	%rd9, %r2, 4;
	add.s64 	%rd10, %rd8, %rd9;
	st.global.u32 	[%rd10], %r44;
$L__BB0_11:
	ret;

}


// ===== COMPILED SASS (sm_100) =====

	.target	sm_100

	.elftype	@"ET_EXEC"


//--------------------- .note.nv.tkinfo           --------------------------
	.section	.note.nv.tkinfo,"",@"SHT_NOTE"
	.sectionflags	@"SHF_NOTE_NV_TKINFO"
	.tkinfo
        /*0018*/ 	.word	0x00000002
        /*0030*/ 	.string	""
        /*0030*/ 	.string	"ptxas"
        /*0030*/ 	.string	"Cuda compilation tools, release 13.0, V13.0.88"
        /*0030*/ 	.string	"Build cuda_13.0.r13.0/compiler.36424714_0"
        /*0030*/ 	.string	"-arch sm_100 -m 64 "



//--------------------- .note.nv.cuinfo           --------------------------
	.section	.note.nv.cuinfo,"",@"SHT_NOTE"
	.sectionflags	@"SHF_NOTE_NV_CUINFO"
        /*0018*/ 	.short	0x0002
        /*001a*/ 	.short	0x0064
        /*001c*/ 	.short	0x0082
	.zero		2


//--------------------- .nv.info                  --------------------------
	.section	.nv.info,"",@"SHT_CUDA_INFO"
	.align	4


	//----- nvinfo : EIATTR_REGCOUNT
	.align		4
        /*0000*/ 	.byte	0x04, 0x2f
        /*0002*/ 	.short	(.L_1 - .L_0)
	.align		4
.L_0:
        /*0004*/ 	.word	index@(_Z6reducePiS_j)
        /*0008*/ 	.word	0x0000000d


	//----- nvinfo : EIATTR_FRAME_SIZE
	.align		4
.L_1:
        /*000c*/ 	.byte	0x04, 0x11
        /*000e*/ 	.short	(.L_3 - .L_2)
	.align		4
.L_2:
        /*0010*/ 	.word	index@(_Z6reducePiS_j)
        /*0014*/ 	.word	0x00000000


	//----- nvinfo : EIATTR_MIN_STACK_SIZE
	.align		4
.L_3:
        /*0018*/ 	.byte	0x04, 0x12
        /*001a*/ 	.short	(.L_5 - .L_4)
	.align		4
.L_4:
        /*001c*/ 	.word	index@(_Z6reducePiS_j)
        /*0020*/ 	.word	0x00000000
.L_5:


//--------------------- .nv.compat                --------------------------
	.section	.nv.compat,"",@"SHT_CUDA_COMPAT_INFO"
	.align	4
        /*0000*/ 	.byte	0x02, 0x09, 0x00, 0x00, 0x02, 0x02, 0x01, 0x00, 0x02, 0x05, 0x05, 0x00, 0x03, 0x07, 0x01, 0x01
        /*0010*/ 	.byte	0x02, 0x03, 0x00, 0x00, 0x02, 0x06, 0x01, 0x00, 0x04, 0x0b, 0x08, 0x00, 0x09, 0x00, 0x00, 0x00
        /*0020*/ 	.byte	0x00, 0x00, 0x00, 0x00


//--------------------- .nv.info._Z6reducePiS_j   --------------------------
	.section	.nv.info._Z6reducePiS_j,"",@"SHT_CUDA_INFO"
	.sectionflags	@""
	.align	4


	//----- nvinfo : EIATTR_CUDA_API_VERSION
	.align		4
        /*0000*/ 	.byte	0x04, 0x37
        /*0002*/ 	.short	(.L_7 - .L_6)
.L_6:
        /*0004*/ 	.word	0x00000082


	//----- nvinfo : EIATTR_KPARAM_INFO
	.align		4
.L_7:
        /*0008*/ 	.byte	0x04, 0x17
        /*000a*/ 	.short	(.L_9 - .L_8)
.L_8:
        /*000c*/ 	.word	0x00000000
        /*0010*/ 	.short	0x0002
        /*0012*/ 	.short	0x0010
        /*0014*/ 	.byte	0x00, 0xf0, 0x11, 0x00


	//----- nvinfo : EIATTR_KPARAM_INFO
	.align		4
.L_9:
        /*0018*/ 	.byte	0x04, 0x17
        /*001a*/ 	.short	(.L_11 - .L_10)
.L_10:
        /*001c*/ 	.word	0x00000000
        /*0020*/ 	.short	0x0001
        /*0022*/ 	.short	0x0008
        /*0024*/ 	.byte	0x00, 0xf5, 0x21, 0x00


	//----- nvinfo : EIATTR_KPARAM_INFO
	.align		4
.L_11:
        /*0028*/ 	.byte	0x04, 0x17
        /*002a*/ 	.short	(.L_13 - .L_12)
.L_12:
        /*002c*/ 	.word	0x00000000
        /*0030*/ 	.short	0x0000
        /*0032*/ 	.short	0x0000
        /*0034*/ 	.byte	0x00, 0xf5, 0x21, 0x00


	//----- nvinfo : EIATTR_SPARSE_MMA_MASK
	.align		4
.L_13:
        /*0038*/ 	.byte	0x03, 0x50
        /*003a*/ 	.short	0x0000


	//----- nvinfo : EIATTR_MAXREG_COUNT
	.align		4
        /*003c*/ 	.byte	0x03, 0x1b
        /*003e*/ 	.short	0x00ff


	//----- nvinfo : EIATTR_NUM_BARRIERS
	.align		4
        /*0040*/ 	.byte	0x02, 0x4c
        /*0042*/ 	.byte	0x01
	.zero		1


	//----- nvinfo : EIATTR_MERCURY_ISA_VERSION
	.align		4
        /*0044*/ 	.byte	0x03, 0x5f
        /*0046*/ 	.short	0x0101


	//----- nvinfo : EIATTR_VRC_CTA_INIT_COUNT
	.align		4
        /*0048*/ 	.byte	0x02, 0x4a
	.zero		1
	.zero		1


	//----- nvinfo : EIATTR_EXIT_INSTR_OFFSETS
	.align		4
        /*004c*/ 	.byte	0x04, 0x1c
        /*004e*/ 	.short	(.L_15 - .L_14)


	//   ....[0]....
.L_14:
        /*0050*/ 	.word	0x00000290


	//   ....[1]....
        /*0054*/ 	.word	0x00000430


	//   ....[2]....
        /*0058*/ 	.word	0x000004b0


	//----- nvinfo : EIATTR_CBANK_PARAM_SIZE
	.align		4
.L_15:
        /*005c*/ 	.byte	0x03, 0x19
        /*005e*/ 	.short	0x0014


	//----- nvinfo : EIATTR_PARAM_CBANK
	.align		4
        /*0060*/ 	.byte	0x04, 0x0a
        /*0062*/ 	.short	(.L_17 - .L_16)
	.align		4
.L_16:
        /*0064*/ 	.word	index@(.nv.constant0._Z6reducePiS_j)
        /*0068*/ 	.short	0x0380
        /*006a*/ 	.short	0x0014


	//----- nvinfo : EIATTR_SW_WAR
	.align		4
.L_17:
        /*006c*/ 	.byte	0x04, 0x36
        /*006e*/ 	.short	(.L_19 - .L_18)
.L_18:
        /*0070*/ 	.word	0x00000008
.L_19:


//--------------------- .nv.callgraph             --------------------------
	.section	.nv.callgraph,"",@"SHT_CUDA_CALLGRAPH"
	.align	4
	.sectionentsize	8
	.align		4
        /*0000*/ 	.word	0x00000000
	.align		4
        /*0004*/ 	.word	0xffffffff
	.align		4
        /*0008*/ 	.word	0x00000000
	.align		4
        /*000c*/ 	.word	0xfffffffe
	.align		4
        /*0010*/ 	.word	0x00000000
	.align		4
        /*0014*/ 	.word	0xfffffffd
	.align		4
        /*0018*/ 	.word	0x00000000
	.align		4
        /*001c*/ 	.word	0xfffffffc


//--------------------- .text._Z6reducePiS_j      --------------------------
	.section	.text._Z6reducePiS_j,"ax",@progbits
	.align	128
        .global         _Z6reducePiS_j
        .type           _Z6reducePiS_j,@function
        .size           _Z6reducePiS_j,(.L_x_3 - _Z6reducePiS_j)
        .other          _Z6reducePiS_j,@"STO_CUDA_ENTRY STV_DEFAULT"
_Z6reducePiS_j:
.text._Z6reducePiS_j:
[----:B------:R-:W-:Y:S01]  /*0000*/  LDC R1, c[0x0][0x37c] ;  /* 0x0000df00ff017b82 */ /* 0x000fe20000000800 */
[----:B------:R-:W0:Y:S01]  /*0010*/  S2R R0, SR_CTAID.X ;  /* 0x0000000000007919 */ /* 0x000e220000002500 */
[----:B------:R-:W1:Y:S01]  /*0020*/  LDCU UR4, c[0x0][0x360] ;  /* 0x00006c00ff0477ac */ /* 0x000e620008000800 */
[----:B------:R-:W-:Y:S01]  /*0030*/  IMAD.MOV.U32 R10, RZ, RZ, RZ ;  /* 0x000000ffff0a7224 */ /* 0x000fe200078e00ff */
[----:B------:R-:W2:Y:S01]  /*0040*/  S2R R2, SR_TID.X ;  /* 0x0000000000027919 */ /* 0x000ea20000002100 */
[----:B------:R-:W3:Y:S01]  /*0050*/  LDCU UR5, c[0x0][0x390] ;  /* 0x00007200ff0577ac */ /* 0x000ee20008000800 */
[----:B------:R-:W4:Y:S01]  /*0060*/  LDCU.64 UR6, c[0x0][0x358] ;  /* 0x00006b00ff0677ac */ /* 0x000f220008000a00 */
[----:B-1----:R-:W-:Y:S02]  /*0070*/  IMAD.U32 R8, RZ, RZ, UR4 ;  /* 0x00000004ff087e24 */ /* 0x002fe4000f8e00ff */
[----:B0-----:R-:W-:-:S04]  /*0080*/  IMAD R3, R0, UR4, RZ ;  /* 0x0000000400037c24 */ /* 0x001fc8000f8e02ff */
[----:B--2---:R-:W-:-:S05]  /*0090*/  IMAD R3, R3, 0x2, R2 ;  /* 0x0000000203037824 */ /* 0x004fca00078e0202 */
[C---:B------:R-:W-:Y:S02]  /*00a0*/  IADD3 R9, PT, PT, R3.reuse, R8, RZ ;  /* 0x0000000803097210 */ /* 0x040fe40007ffe0ff */
[----:B---3--:R-:W-:Y:S02]  /*00b0*/  ISETP.GE.U32.AND P0, PT, R3, UR5, PT ;  /* 0x0000000503007c0c */ /* 0x008fe4000bf06070 */
[----:B------:R-:W-:-:S11]  /*00c0*/  ISETP.GE.U32.AND P1, PT, R9, UR5, PT ;  /* 0x0000000509007c0c */ /* 0x000fd6000bf26070 */
[----:B------:R-:W0:Y:S08]  /*00d0*/  @!P0 LDC.64 R4, c[0x0][0x380] ;  /* 0x0000e000ff048b82 */ /* 0x000e300000000a00 */
[----:B------:R-:W1:Y:S01]  /*00e0*/  @!P1 LDC.64 R6, c[0x0][0x380] ;  /* 0x0000e000ff069b82 */ /* 0x000e620000000a00 */
[----:B0-----:R-:W-:-:S04]  /*00f0*/  @!P0 IMAD.WIDE.U32 R4, R3, 0x4, R4 ;  /* 0x0000000403048825 */ /* 0x001fc800078e0004 */
[----:B------:R-:W-:Y:S02]  /*0100*/  IMAD.MOV.U32 R3, RZ, RZ, RZ ;  /* 0x000000ffff037224 */ /* 0x000fe400078e00ff */
[----:B-1----:R-:W-:-:S04]  /*0110*/  @!P1 IMAD.WIDE.U32 R6, R9, 0x4, R6 ;  /* 0x0000000409069825 */ /* 0x002fc800078e0006 */
[----:B----4-:R-:W2:Y:S04]  /*0120*/  @!P0 LDG.E R3, desc[UR6][R4.64] ;  /* 0x0000000604038981 */ /* 0x010ea8000c1e1900 */
[----:B------:R-:W2:Y:S01]  /*0130*/  @!P1 LDG.E R10, desc[UR6][R6.64] ;  /* 0x00000006060a9981 */ /* 0x000ea2000c1e1900 */
[----:B------:R-:W0:Y:S01]  /*0140*/  S2UR UR5, SR_CgaCtaId ;  /* 0x00000000000579c3 */ /* 0x000e220000008800 */
[----:B------:R-:W-:Y:S01]  /*0150*/  UMOV UR4, 0x400 ;  /* 0x0000040000047882 */ /* 0x000fe20000000000 */
[----:B------:R-:W-:Y:S02]  /*0160*/  ISETP.GE.U32.AND P1, PT, R8, 0x42, PT ;  /* 0x000000420800780c */ /* 0x000fe40003f26070 */
[----:B------:R-:W-:Y:S01]  /*0170*/  ISETP.GT.U32.AND P0, PT, R2, 0x1f, PT ;  /* 0x0000001f0200780c */ /* 0x000fe20003f04070 */
[----:B0-----:R-:W-:Y:S01]  /*0180*/  ULEA UR4, UR5, UR4, 0x18 ;  /* 0x0000000405047291 */ /* 0x001fe2000f8ec0ff */
[----:B--2---:R-:W-:-:S05]  /*0190*/  IADD3 R10, PT, PT, R10, R3, RZ ;  /* 0x000000030a0a7210 */ /* 0x004fca0007ffe0ff */
[----:B------:R-:W-:-:S05]  /*01a0*/  LEA R3, R2, UR4, 0x2 ;  /* 0x0000000402037c11 */ /* 0x000fca000f8e10ff */
[----:B------:R0:W-:Y:S01]  /*01b0*/  STS [R3], R10 ;  /* 0x0000000a03007388 */ /* 0x0001e20000000800 */
[----:B------:R-:W-:Y:S06]  /*01c0*/  BAR.SYNC.DEFER_BLOCKING 0x0 ;  /* 0x0000000000007b1d */ /* 0x000fec0000010000 */
[----:B------:R-:W-:Y:S05]  /*01d0*/  @!P1 BRA `(.L_x_0) ;  /* 0x00000000002c9947 */ /* 0x000fea0003800000 */
.L_x_1:
[----:B------:R-:W-:-:S04]  /*01e0*/  SHF.R.U32.HI R7, RZ, 0x1, R8 ;  /* 0x00000001ff077819 */ /* 0x000fc80000011608 */
[----:B------:R-:W-:-:S13]  /*01f0*/  ISETP.GE.U32.AND P1, PT, R2, R7, PT ;  /* 0x000000070200720c */ /* 0x000fda0003f26070 */
[----:B------:R-:W-:Y:S01]  /*0200*/  @!P1 IMAD R4, R7, 0x4, R3 ;  /* 0x0000000407049824 */ /* 0x000fe200078e0203 */
[----:B------:R-:W-:Y:S05]  /*0210*/  @!P1 LDS R5, [R3] ;  /* 0x0000000003059984 */ /* 0x000fea0000000800 */
[----:B------:R-:W1:Y:S02]  /*0220*/  @!P1 LDS R4, [R4] ;  /* 0x0000000004049984 */ /* 0x000e640000000800 */
[----:B-1----:R-:W-:-:S05]  /*0230*/  @!P1 IMAD.IADD R6, R4, 0x1, R5 ;  /* 0x0000000104069824 */ /* 0x002fca00078e0205 */
[----:B------:R1:W-:Y:S01]  /*0240*/  @!P1 STS [R3], R6 ;  /* 0x0000000603009388 */ /* 0x0003e20000000800 */
[----:B------:R-:W-:Y:S01]  /*0250*/  BAR.SYNC.DEFER_BLOCKING 0x0 ;  /* 0x0000000000007b1d */ /* 0x000fe20000010000 */
[----:B------:R-:W-:Y:S02]  /*0260*/  ISETP.GT.U32.AND P1, PT, R8, 0x83, PT ;  /* 0x000000830800780c */ /* 0x000fe40003f24070 */
[----:B------:R-:W-:-:S11]  /*0270*/  MOV R8, R7 ;  /* 0x0000000700087202 */ /* 0x000fd60000000f00 */
[----:B-1----:R-:W-:Y:S05]  /*0280*/  @P1 BRA `(.L_x_1) ;  /* 0xfffffffc00d41947 */ /* 0x002fea000383ffff */
.L_x_0:
[----:B------:R-:W-:Y:S05]  /*0290*/  @P0 EXIT ;  /* 0x000000000000094d */ /* 0x000fea0003800000 */
[----:B------:R-:W-:Y:S01]  /*02a0*/  LDS R4, [R3+0x80] ;  /* 0x0000800003047984 */ /* 0x000fe20000000800 */
[----:B------:R-:W-:-:S03]  /*02b0*/  ISETP.NE.AND P0, PT, R2, RZ, PT ;  /* 0x000000ff0200720c */ /* 0x000fc60003f05270 */
[----:B------:R-:W1:Y:S02]  /*02c0*/  LDS R5, [R3] ;  /* 0x0000000003057984 */ /* 0x000e640000000800 */
[----:B-1----:R-:W-:-:S05]  /*02d0*/  IMAD.IADD R4, R4, 0x1, R5 ;  /* 0x0000000104047824 */ /* 0x002fca00078e0205 */
[----:B------:R-:W-:Y:S04]  /*02e0*/  STS [R3], R4 ;  /* 0x0000000403007388 */ /* 0x000fe80000000800 */
[----:B------:R-:W-:Y:S04]  /*02f0*/  LDS R5, [R3+0x40] ;  /* 0x0000400003057984 */ /* 0x000fe80000000800 */
[----:B------:R-:W1:Y:S02]  /*0300*/  LDS R6, [R3] ;  /* 0x0000000003067984 */ /* 0x000e640000000800 */
[----:B-1----:R-:W-:-:S05]  /*0310*/  IADD3 R6, PT, PT, R5, R6, RZ ;  /* 0x0000000605067210 */ /* 0x002fca0007ffe0ff */
[----:B------:R-:W-:Y:S04]  /*0320*/  STS [R3], R6 ;  /* 0x0000000603007388 */ /* 0x000fe80000000800 */
[----:B------:R-:W-:Y:S04]  /*0330*/  LDS R5, [R3+0x20] ;  /* 0x0000200003057984 */ /* 0x000fe80000000800 */
[----:B------:R-:W1:Y:S02]  /*0340*/  LDS R8, [R3] ;  /* 0x0000000003087984 */ /* 0x000e640000000800 */
[----:B-1----:R-:W-:-:S05]  /*0350*/  IMAD.IADD R8, R5, 0x1, R8 ;  /* 0x0000000105087824 */ /* 0x002fca00078e0208 */
[----:B------:R-:W-:Y:S04]  /*0360*/  STS [R3], R8 ;  /* 0x0000000803007388 */ /* 0x000fe80000000800 */
[----:B------:R-:W-:Y:S04]  /*0370*/  LDS R5, [R3+0x10] ;  /* 0x0000100003057984 */ /* 0x000fe80000000800 */
[----:B0-----:R-:W0:Y:S02]  /*0380*/  LDS R10, [R3] ;  /* 0x00000000030a7984 */ /* 0x001e240000000800 */
[----:B0-----:R-:W-:-:S05]  /*0390*/  IADD3 R10, PT, PT, R5, R10, RZ ;  /* 0x0000000a050a7210 */ /* 0x001fca0007ffe0ff */
[----:B------:R-:W-:Y:S04]  /*03a0*/  STS [R3], R10 ;  /* 0x0000000a03007388 */ /* 0x000fe80000000800 */
[----:B------:R-:W-:Y:S04]  /*03b0*/  LDS R4, [R3+0x8] ;  /* 0x0000080003047984 */ /* 0x000fe80000000800 */
[----:B------:R-:W0:Y:S02]  /*03c0*/  LDS R5, [R3] ;  /* 0x0000000003057984 */ /* 0x000e240000000800 */
[----:B0-----:R-:W-:-:S05]  /*03d0*/  IMAD.IADD R4, R4, 0x1, R5 ;  /* 0x0000000104047824 */ /* 0x001fca00078e0205 */
[----:B------:R-:W-:Y:S04]  /*03e0*/  STS [R3], R4 ;  /* 0x0000000403007388 */ /* 0x000fe80000000800 */
[----:B------:R-:W-:Y:S04]  /*03f0*/  LDS R5, [R3+0x4] ;  /* 0x0000040003057984 */ /* 0x000fe80000000800 */
[----:B------:R-:W0:Y:S02]  /*0400*/  LDS R6, [R3] ;  /* 0x0000000003067984 */ /* 0x000e240000000800 */
[----:B0-----:R-:W-:-:S05]  /*0410*/  IADD3 R6, PT, PT, R5, R6, RZ ;  /* 0x0000000605067210 */ /* 0x001fca0007ffe0ff */
[----:B------:R0:W-:Y:S01]  /*0420*/  STS [R3], R6 ;  /* 0x0000000603007388 */ /* 0x0001e20000000800 */
[----:B------:R-:W-:Y:S05]  /*0430*/  @P0 EXIT ;  /* 0x000000000000094d */ /* 0x000fea0003800000 */
[----:B------:R-:W1:Y:S01]  /*0440*/  S2UR UR5, SR_CgaCtaId ;  /* 0x00000000000579c3 */ /* 0x000e620000008800 */
[----:B------:R-:W-:-:S07]  /*0450*/  UMOV UR4, 0x400 ;  /* 0x0000040000047882 */ /* 0x000fce0000000000 */
[----:B0-----:R-:W0:Y:S01]  /*0460*/  LDC.64 R2, c[0x0][0x388] ;  /* 0x0000e200ff027b82 */ /* 0x001e220000000a00 */
[----:B-1----:R-:W-:Y:S01]  /*0470*/  ULEA UR4, UR5, UR4, 0x18 ;  /* 0x0000000405047291 */ /* 0x002fe2000f8ec0ff */
[----:B0-----:R-:W-:-:S08]  /*0480*/  IMAD.WIDE.U32 R2, R0, 0x4, R2 ;  /* 0x0000000400027825 */ /* 0x001fd000078e0002 */
[----:B------:R-:W0:Y:S04]  /*0490*/  LDS R5, [UR4] ;  /* 0x00000004ff057984 */ /* 0x000e280008000800 */
[----:B0-----:R-:W-:Y:S01]  /*04a0*/  STG.E desc[UR6][R2.64], R5 ;  /* 0x0000000502007986 */ /* 0x001fe2000c101906 */
[----:B------:R-:W-:Y:S05]  /*04b0*/  EXIT ;  /* 0x000000000000794d */ /* 0x000fea0003800000 */
.L_x_2:
[----:B------:R-:W-:-:S00]  /*04c0*/  BRA `(.L_x_2) ;  /* 0xfffffffc00fc7947 */ /* 0x000fc0000383ffff */
[----:B------:R-:W-:-:S00]  /*04d0*/  NOP ;  /* 0x0000000000007918 */ /* 0x000fc00000000000 */
        /* <DEDUP_REMOVED lines=10> */
.L_x_3:


//--------------------- .nv.shared._Z6reducePiS_j --------------------------
	.section	.nv.shared._Z6reducePiS_j,"aw",@nobits
	.sectionflags	@""
	.align	16
	.zero		1024


//--------------------- .nv.shared.reserved.0     --------------------------
	.section	.nv.shared.reserved.0,"aw",@nobits
	.weak		__nv_reservedSMEM_offset_0_alias
	.size		__nv_reservedSMEM_offset_0_alias, 0, 64
	.other		__nv_reservedSMEM_offset_0_alias,@"STO_CUDA_RESERVED_SHARED STV_DEFAULT"
__nv_reservedSMEM_offset_0_alias:
	.zero		0
	.zero		64


//--------------------- .nv.constant0._Z6reducePiS_j --------------------------
	.section	.nv.constant0._Z6reducePiS_j,"a",@progbits
	.sectionflags	@""
	.align	4
.nv.constant0._Z6reducePiS_j:
	.zero		916


//--------------------- SYMBOLS --------------------------

	.type		.nv.reservedSmem.offset0,@object
	.size		.nv.reservedSmem.offset0,0x4
	.type		.nv.reservedSmem.cap,@object
	.size		.nv.reservedSmem.cap,0x4
